//
// Generated by NVIDIA NVVM Compiler
//
// Compiler Build ID: CL-36424714
// Cuda compilation tools, release 13.0, V13.0.88
// Based on NVVM 20.0.0
//

.version 9.0
.target sm_100
.address_size 64

	// .globl	_Z8myKerneliiPfS_

.visible .entry _Z8myKerneliiPfS_(
	.param .u32 _Z8myKerneliiPfS__param_0,
	.param .u32 _Z8myKerneliiPfS__param_1,
	.param .u64 .ptr .align 1 _Z8myKerneliiPfS__param_2,
	.param .u64 .ptr .align 1 _Z8myKerneliiPfS__param_3
)
{
	.reg .pred 	%p<2>;
	.reg .b32 	%r<8>;
	.reg .b32 	%f<2>;
	.reg .b64 	%rd<8>;

	ld.param.u32 	%r3, [_Z8myKerneliiPfS__param_0];
	ld.param.u32 	%r2, [_Z8myKerneliiPfS__param_1];
	ld.param.u64 	%rd1, [_Z8myKerneliiPfS__param_2];
	ld.param.u64 	%rd2, [_Z8myKerneliiPfS__param_3];
	mov.u32 	%r4, %tid.x;
	mov.u32 	%r5, %ctaid.x;
	mov.u32 	%r6, %ntid.x;
	mad.lo.s32 	%r1, %r5, %r6, %r4;
	setp.ge.s32 	%p1, %r1, %r3;
	@%p1 bra 	$L__BB0_2;
	cvta.to.global.u64 	%rd3, %rd1;
	cvta.to.global.u64 	%rd4, %rd2;
	mul.lo.s32 	%r7, %r2, %r1;
	mul.wide.s32 	%rd5, %r7, 4;
	add.s64 	%rd6, %rd3, %rd5;
	ld.global.f32 	%f1, [%rd6];
	add.s64 	%rd7, %rd4, %rd5;
	st.global.f32 	[%rd7], %f1;
$L__BB0_2:
	ret;

}


// ===== COMPILED SASS (sm_100) =====

	.target	sm_100

	.elftype	@"ET_EXEC"


//--------------------- .note.nv.tkinfo           --------------------------
	.section	.note.nv.tkinfo,"",@"SHT_NOTE"
	.sectionflags	@"SHF_NOTE_NV_TKINFO"
	.tkinfo
        /*0018*/ 	.word	0x00000002
        /*0030*/ 	.string	""
        /*0030*/ 	.string	"ptxas"
        /*0030*/ 	.string	"Cuda compilation tools, release 13.0, V13.0.88"
        /*0030*/ 	.string	"Build cuda_13.0.r13.0/compiler.36424714_0"
        /*0030*/ 	.string	"-arch sm_100 -m 64 "



//--------------------- .note.nv.cuinfo           --------------------------
	.section	.note.nv.cuinfo,"",@"SHT_NOTE"
	.sectionflags	@"SHF_NOTE_NV_CUINFO"
        /*0018*/ 	.short	0x0002
        /*001a*/ 	.short	0x0064
        /*001c*/ 	.short	0x0082
	.zero		2


//--------------------- .nv.info                  --------------------------
	.section	.nv.info,"",@"SHT_CUDA_INFO"
	.align	4


	//----- nvinfo : EIATTR_REGCOUNT
	.align		4
        /*0000*/ 	.byte	0x04, 0x2f
        /*0002*/ 	.short	(.L_1 - .L_0)
	.align		4
.L_0:
        /*0004*/ 	.word	index@(_Z8myKerneliiPfS_)
        /*0008*/ 	.word	0x0000000a


	//----- nvinfo : EIATTR_FRAME_SIZE
	.align		4
.L_1:
        /*000c*/ 	.byte	0x04, 0x11
        /*000e*/ 	.short	(.L_3 - .L_2)
	.align		4
.L_2:
        /*0010*/ 	.word	index@(_Z8myKerneliiPfS_)
        /*0014*/ 	.word	0x00000000


	//----- nvinfo : EIATTR_MIN_STACK_SIZE
	.align		4
.L_3:
        /*0018*/ 	.byte	0x04, 0x12
        /*001a*/ 	.short	(.L_5 - .L_4)
	.align		4
.L_4:
        /*001c*/ 	.word	index@(_Z8myKerneliiPfS_)
        /*0020*/ 	.word	0x00000000
.L_5:


//--------------------- .nv.compat                --------------------------
	.section	.nv.compat,"",@"SHT_CUDA_COMPAT_INFO"
	.align	4
        /*0000*/ 	.byte	0x02, 0x09, 0x00, 0x00, 0x02, 0x02, 0x01, 0x00, 0x02, 0x05, 0x05, 0x00, 0x03, 0x07, 0x01, 0x01
        /*0010*/ 	.byte	0x02, 0x03, 0x00, 0x00, 0x02, 0x06, 0x01, 0x00, 0x04, 0x0b, 0x08, 0x00, 0x09, 0x00, 0x00, 0x00
        /*0020*/ 	.byte	0x00, 0x00, 0x00, 0x00


//--------------------- .nv.info._Z8myKerneliiPfS_ --------------------------
	.section	.nv.info._Z8myKerneliiPfS_,"",@"SHT_CUDA_INFO"
	.sectionflags	@""
	.align	4


	//----- nvinfo : EIATTR_CUDA_API_VERSION
	.align		4
        /*0000*/ 	.byte	0x04, 0x37
        /*0002*/ 	.short	(.L_7 - .L_6)
.L_6:
        /*0004*/ 	.word	0x00000082


	//----- nvinfo : EIATTR_KPARAM_INFO
	.align		4
.L_7:
        /*0008*/ 	.byte	0x04, 0x17
        /*000a*/ 	.short	(.L_9 - .L_8)
.L_8:
        /*000c*/ 	.word	0x00000000
        /*0010*/ 	.short	0x0003
        /*0012*/ 	.short	0x0010
        /*0014*/ 	.byte	0x00, 0xf5, 0x21, 0x00


	//----- nvinfo : EIATTR_KPARAM_INFO
	.align		4
.L_9:
        /*0018*/ 	.byte	0x04, 0x17
        /*001a*/ 	.short	(.L_11 - .L_10)
.L_10:
        /*001c*/ 	.word	0x00000000
        /*0020*/ 	.short	0x0002
        /*0022*/ 	.short	0x0008
        /*0024*/ 	.byte	0x00, 0xf5, 0x21, 0x00


	//----- nvinfo : EIATTR_KPARAM_INFO
	.align		4
.L_11:
        /*0028*/ 	.byte	0x04, 0x17
        /*002a*/ 	.short	(.L_13 - .L_12)
.L_12:
        /*002c*/ 	.word	0x00000000
        /*0030*/ 	.short	0x0001
        /*0032*/ 	.short	0x0004
        /*0034*/ 	.byte	0x00, 0xf0, 0x11, 0x00


	//----- nvinfo : EIATTR_KPARAM_INFO
	.align		4
.L_13:
        /*0038*/ 	.byte	0x04, 0x17
        /*003a*/ 	.short	(.L_15 - .L_14)
.L_14:
        /*003c*/ 	.word	0x00000000
        /*0040*/ 	.short	0x0000
        /*0042*/ 	.short	0x0000
        /*0044*/ 	.byte	0x00, 0xf0, 0x11, 0x00


	//----- nvinfo : EIATTR_SPARSE_MMA_MASK
	.align		4
.L_15:
        /*0048*/ 	.byte	0x03, 0x50
        /*004a*/ 	.short	0x0000


	//----- nvinfo : EIATTR_MAXREG_COUNT
	.align		4
        /*004c*/ 	.byte	0x03, 0x1b
        /*004e*/ 	.short	0x00ff


	//----- nvinfo : EIATTR_MERCURY_ISA_VERSION
	.align		4
        /*0050*/ 	.byte	0x03, 0x5f
        /*0052*/ 	.short	0x0101


	//----- nvinfo : EIATTR_VRC_CTA_INIT_COUNT
	.align		4
        /*0054*/ 	.byte	0x02, 0x4a
	.zero		1
	.zero		1


	//----- nvinfo : EIATTR_EXIT_INSTR_OFFSETS
	.align		4
        /*0058*/ 	.byte	0x04, 0x1c
        /*005a*/ 	.short	(.L_17 - .L_16)


	//   ....[0]....
.L_16:
        /*005c*/ 	.word	0x00000070


	//   ....[1]....
        /*0060*/ 	.word	0x00000110


	//----- nvinfo : EIATTR_CBANK_PARAM_SIZE
	.align		4
.L_17:
        /*0064*/ 	.byte	0x03, 0x19
        /*0066*/ 	.short	0x0018


	//----- nvinfo : EIATTR_PARAM_CBANK
	.align		4
        /*0068*/ 	.byte	0x04, 0x0a
        /*006a*/ 	.short	(.L_19 - .L_18)
	.align		4
.L_18:
        /*006c*/ 	.word	index@(.nv.constant0._Z8myKerneliiPfS_)
        /*0070*/ 	.short	0x0380
        /*0072*/ 	.short	0x0018


	//----- nvinfo : EIATTR_SW_WAR
	.align		4
.L_19:
        /*0074*/ 	.byte	0x04, 0x36
        /*0076*/ 	.short	(.L_21 - .L_20)
.L_20:
        /*0078*/ 	.word	0x00000008
.L_21:


//--------------------- .nv.callgraph             --------------------------
	.section	.nv.callgraph,"",@"SHT_CUDA_CALLGRAPH"
	.align	4
	.sectionentsize	8
	.align		4
        /*0000*/ 	.word	0x00000000
	.align		4
        /*0004*/ 	.word	0xffffffff
	.align		4
        /*0008*/ 	.word	0x00000000
	.align		4
        /*000c*/ 	.word	0xfffffffe
	.align		4
        /*0010*/ 	.word	0x00000000
	.align		4
        /*0014*/ 	.word	0xfffffffd
	.align		4
        /*0018*/ 	.word	0x00000000
	.align		4
        /*001c*/ 	.word	0xfffffffc


//--------------------- .text._Z8myKerneliiPfS_   --------------------------
	.section	.text._Z8myKerneliiPfS_,"ax",@progbits
	.align	128
        .global         _Z8myKerneliiPfS_
        .type           _Z8myKerneliiPfS_,@function
        .size           _Z8myKerneliiPfS_,(.L_x_1 - _Z8myKerneliiPfS_)
        .other          _Z8myKerneliiPfS_,@"STO_CUDA_ENTRY STV_DEFAULT"
_Z8myKerneliiPfS_:
.text._Z8myKerneliiPfS_:
[----:B------:R-:W-:Y:S01]  /*0000*/  LDC R1, c[0x0][0x37c] ;  /* 0x0000df00ff017b82 */ /* 0x000fe20000000800 */
[----:B------:R-:W0:Y:S07]  /*0010*/  S2R R0, SR_TID.X ;  /* 0x0000000000007919 */ /* 0x000e2e0000002100 */
[----:B------:R-:W0:Y:S01]  /*0020*/  S2UR UR4, SR_CTAID.X ;  /* 0x00000000000479c3 */ /* 0x000e220000002500 */
[----:B------:R-:W1:Y:S07]  /*0030*/  LDCU UR5, c[0x0][0x380] ;  /* 0x00007000ff0577ac */ /* 0x000e6e0008000800 */
[----:B------:R-:W0:Y:S02]  /*0040*/  LDC R3, c[0x0][0x360] ;  /* 0x0000d800ff037b82 */ /* 0x000e240000000800 */
[----:B0-----:R-:W-:-:S05]  /*0050*/  IMAD R0, R3, UR4, R0 ;  /* 0x0000000403007c24 */ /* 0x001fca000f8e0200 */
[----:B-1----:R-:W-:-:S13]  /*0060*/  ISETP.GE.AND P0, PT, R0, UR5, PT ;  /* 0x0000000500007c0c */ /* 0x002fda000bf06270 */
[----:B------:R-:W-:Y:S05]  /*0070*/  @P0 EXIT ;  /* 0x000000000000094d */ /* 0x000fea0003800000 */
[----:B------:R-:W0:Y:S01]  /*0080*/  LDC.64 R2, c[0x0][0x388] ;  /* 0x0000e200ff027b82 */ /* 0x000e220000000a00 */
[----:B------:R-:W1:Y:S01]  /*0090*/  LDCU UR6, c[0x0][0x384] ;  /* 0x00007080ff0677ac */ /* 0x000e620008000800 */
[----:B------:R-:W2:Y:S06]  /*00a0*/  LDCU.64 UR4, c[0x0][0x358] ;  /* 0x00006b00ff0477ac */ /* 0x000eac0008000a00 */
[----:B------:R-:W3:Y:S01]  /*00b0*/  LDC.64 R4, c[0x0][0x390] ;  /* 0x0000e400ff047b82 */ /* 0x000ee20000000a00 */
[----:B-1----:R-:W-:-:S04]  /*00c0*/  IMAD R7, R0, UR6, RZ ;  /* 0x0000000600077c24 */ /* 0x002fc8000f8e02ff */
[----:B0-----:R-:W-:-:S06]  /*00d0*/  IMAD.WIDE R2, R7, 0x4, R2 ;  /* 0x0000000407027825 */ /* 0x001fcc00078e0202 */
[----:B--2---:R-:W2:Y:S01]  /*00e0*/  LDG.E R3, desc[UR4][R2.64] ;  /* 0x0000000402037981 */ /* 0x004ea2000c1e1900 */
[----:B---3--:R-:W-:-:S05]  /*00f0*/  IMAD.WIDE R4, R7, 0x4, R4 ;  /* 0x0000000407047825 */ /* 0x008fca00078e0204 */
[----:B--2---:R-:W-:Y:S01]  /*0100*/  STG.E desc[UR4][R4.64], R3 ;  /* 0x0000000304007986 */ /* 0x004fe2000c101904 */
[----:B------:R-:W-:Y:S05]  /*0110*/  EXIT ;  /* 0x000000000000794d */ /* 0x000fea0003800000 */
.L_x_0:
[----:B------:R-:W-:-:S00]  /*0120*/  BRA `(.L_x_0) ;  /* 0xfffffffc00fc7947 */ /* 0x000fc0000383ffff */
[----:B------:R-:W-:-:S00]  /*0130*/  NOP ;  /* 0x0000000000007918 */ /* 0x000fc00000000000 */
        /* <DEDUP_REMOVED lines=12> */
.L_x_1:


//--------------------- .nv.shared.reserved.0     --------------------------
	.section	.nv.shared.reserved.0,"aw",@nobits
	.weak		__nv_reservedSMEM_offset_0_alias
	.size		__nv_reservedSMEM_offset_0_alias, 0, 64
	.other		__nv_reservedSMEM_offset_0_alias,@"STO_CUDA_RESERVED_SHARED STV_DEFAULT"
__nv_reservedSMEM_offset_0_alias:
	.zero		0
	.zero		64


//--------------------- .nv.constant0._Z8myKerneliiPfS_ --------------------------
	.section	.nv.constant0._Z8myKerneliiPfS_,"a",@progbits
	.sectionflags	@""
	.align	4
.nv.constant0._Z8myKerneliiPfS_:
	.zero		920


//--------------------- SYMBOLS --------------------------

	.type		.nv.reservedSmem.offset0,@object
	.size		.nv.reservedSmem.offset0,0x4
